	.headerflags	@"EF_CUDA_TEXMODE_UNIFIED EF_CUDA_64BIT_ADDRESS EF_CUDA_ACCELERATORS EF_CUDA_SM90 EF_CUDA_VIRTUAL_SM(EF_CUDA_SM90)"
	.elftype	@"ET_EXEC"


//--------------------- .nv.info                  --------------------------
	.section	.nv.info,"",@"SHT_CUDA_INFO"
	.align	4


	//----- nvinfo : EIATTR_REGCOUNT
	.align		4
        /*0000*/ 	.byte	0x04, 0x2f
        /*0002*/ 	.short	(.L_1 - .L_0)
	.align		4
.L_0:
        /*0004*/ 	.word	index@(triton_poi_fused_cat_4)
        /*0008*/ 	.word	0x0000000c


	//----- nvinfo : EIATTR_MIN_STACK_SIZE
	.align		4
.L_1:
        /*000c*/ 	.byte	0x04, 0x12
        /*000e*/ 	.short	(.L_3 - .L_2)
	.align		4
.L_2:
        /*0010*/ 	.word	index@(triton_poi_fused_cat_4)
        /*0014*/ 	.word	0x00000000


	//----- nvinfo : EIATTR_FRAME_SIZE
	.align		4
.L_3:
        /*0018*/ 	.byte	0x04, 0x11
        /*001a*/ 	.short	(.L_5 - .L_4)
	.align		4
.L_4:
        /*001c*/ 	.word	index@(triton_poi_fused_cat_4)
        /*0020*/ 	.word	0x00000000


	//----- nvinfo : EIATTR_MIN_STACK_SIZE
	.align		4
.L_5:
        /*0024*/ 	.byte	0x04, 0x12
        /*0026*/ 	.short	(.L_7 - .L_6)
	.align		4
.L_6:
        /*0028*/ 	.word	index@(triton_poi_fused_cat_4)
        /*002c*/ 	.word	0x00000000
.L_7:


//--------------------- .nv.info.triton_poi_fused_cat_4 --------------------------
	.section	.nv.info.triton_poi_fused_cat_4,"",@"SHT_CUDA_INFO"
	.sectionflags	@""
	.align	4


	//----- nvinfo : EIATTR_CUDA_API_VERSION
	.align		4
        /*0000*/ 	.byte	0x04, 0x37
        /*0002*/ 	.short	(.L_9 - .L_8)
.L_8:
        /*0004*/ 	.word	0x0000007c


	//----- nvinfo : EIATTR_KPARAM_INFO
	.align		4
.L_9:
        /*0008*/ 	.byte	0x04, 0x17
        /*000a*/ 	.short	(.L_11 - .L_10)
.L_10:
        /*000c*/ 	.word	0x00000000
        /*0010*/ 	.short	0x0002
        /*0012*/ 	.short	0x0010
        /*0014*/ 	.byte	0x00, 0xf0, 0x11, 0x00


	//----- nvinfo : EIATTR_KPARAM_INFO
	.align		4
.L_11:
        /*0018*/ 	.byte	0x04, 0x17
        /*001a*/ 	.short	(.L_13 - .L_12)
.L_12:
        /*001c*/ 	.word	0x00000000
        /*0020*/ 	.short	0x0001
        /*0022*/ 	.short	0x0008
        /*0024*/ 	.byte	0x00, 0xf4, 0x21, 0x00


	//----- nvinfo : EIATTR_KPARAM_INFO
	.align		4
.L_13:
        /*0028*/ 	.byte	0x04, 0x17
        /*002a*/ 	.short	(.L_15 - .L_14)
.L_14:
        /*002c*/ 	.word	0x00000000
        /*0030*/ 	.short	0x0000
        /*0032*/ 	.short	0x0000
        /*0034*/ 	.byte	0x00, 0xf4, 0x21, 0x00


	//----- nvinfo : EIATTR_SPARSE_MMA_MASK
	.align		4
.L_15:
        /*0038*/ 	.byte	0x03, 0x50
        /*003a*/ 	.short	0x0000


	//----- nvinfo : EIATTR_MAXREG_COUNT
	.align		4
        /*003c*/ 	.byte	0x03, 0x1b
        /*003e*/ 	.short	0x00ff


	//----- nvinfo : EIATTR_EXIT_INSTR_OFFSETS
	.align		4
        /*0040*/ 	.byte	0x04, 0x1c
        /*0042*/ 	.short	(.L_17 - .L_16)


	//   ....[0]....
.L_16:
        /*0044*/ 	.word	0x00000180


	//   ....[1]....
        /*0048*/ 	.word	0x000001a0


	//----- nvinfo : EIATTR_REQNTID
	.align		4
.L_17:
        /*004c*/ 	.byte	0x04, 0x10
        /*004e*/ 	.short	(.L_19 - .L_18)
.L_18:
        /*0050*/ 	.word	0x00000020
        /*0054*/ 	.word	0x00000001
        /*0058*/ 	.word	0x00000001


	//----- nvinfo : EIATTR_CBANK_PARAM_SIZE
	.align		4
.L_19:
        /*005c*/ 	.byte	0x03, 0x19
        /*005e*/ 	.short	0x0014


	//----- nvinfo : EIATTR_PARAM_CBANK
	.align		4
        /*0060*/ 	.byte	0x04, 0x0a
        /*0062*/ 	.short	(.L_21 - .L_20)
	.align		4
.L_20:
        /*0064*/ 	.word	index@(.nv.constant0.triton_poi_fused_cat_4)
        /*0068*/ 	.short	0x0210
        /*006a*/ 	.short	0x0014


	//----- nvinfo : EIATTR_SW_WAR
	.align		4
.L_21:
        /*006c*/ 	.byte	0x04, 0x36
        /*006e*/ 	.short	(.L_23 - .L_22)
.L_22:
        /*0070*/ 	.word	0x00000008
.L_23:


//--------------------- .nv.callgraph             --------------------------
	.section	.nv.callgraph,"",@"SHT_CUDA_CALLGRAPH"
	.align	4
	.sectionentsize	8
	.align		4
        /*0000*/ 	.word	0x00000000
	.align		4
        /*0004*/ 	.word	0xffffffff
	.align		4
        /*0008*/ 	.word	0x00000000
	.align		4
        /*000c*/ 	.word	0xfffffffe
	.align		4
        /*0010*/ 	.word	0x00000000
	.align		4
        /*0014*/ 	.word	0xfffffffd
	.align		4
        /*0018*/ 	.word	0x00000000
	.align		4
        /*001c*/ 	.word	0xfffffffc


//--------------------- .text.triton_poi_fused_cat_4 --------------------------
	.section	.text.triton_poi_fused_cat_4,"ax",@progbits
	.align	128
        .global         triton_poi_fused_cat_4
        .type           triton_poi_fused_cat_4,@function
        .size           triton_poi_fused_cat_4,(.L_x_1 - triton_poi_fused_cat_4)
        .other          triton_poi_fused_cat_4,@"STO_CUDA_ENTRY STV_DEFAULT"
triton_poi_fused_cat_4:
.text.triton_poi_fused_cat_4:
[----:B------:R-:W0:Y:S02]  /*0000*/  LDC R1, c[0x0][0x28] ;  /* 0x00000a00ff017b82 */ /* 0x000e240000000800 */
[----:B------:R-:W1:Y:S01]  /*0010*/  S2R R0, SR_TID.X ;  /* 0x0000000000007919 */ /* 0x000e620000002100 */
[----:B------:R-:W2:Y:S01]  /*0020*/  LDC.64 R2, c[0x0][0x210] ;  /* 0x00008400ff027b82 */ /* 0x000ea20000000a00 */
[----:B------:R-:W-:Y:S01]  /*0030*/  ULDC.64 UR4, c[0x0][0x208] ;  /* 0x0000820000047ab9 */ /* 0x000fe20000000a00 */
[----:B------:R-:W3:Y:S01]  /*0040*/  S2R R7, SR_CTAID.X ;  /* 0x0000000000077919 */ /* 0x000ee20000002500 */
[----:B-1----:R-:W-:-:S05]  /*0050*/  LOP3.LUT R0, R0, 0x1f, RZ, 0xc0, !PT ;  /* 0x0000001f00007812 */ /* 0x002fca00078ec0ff */
[----:B---3--:R-:W-:-:S05]  /*0060*/  IMAD R7, R7, 0x20, R0 ;  /* 0x0000002007077824 */ /* 0x008fca00078e0200 */
[----:B------:R-:W-:-:S04]  /*0070*/  SHF.R.S32.HI R0, RZ, 0x1f, R7 ;  /* 0x0000001fff007819 */ /* 0x000fc80000011407 */
[----:B------:R-:W-:-:S04]  /*0080*/  LEA.HI R0, R0, R7, RZ, 0x3 ;  /* 0x0000000700007211 */ /* 0x000fc800078f18ff */
[----:B------:R-:W-:Y:S02]  /*0090*/  LOP3.LUT R4, R0, 0xfffffff8, RZ, 0xc0, !PT ;  /* 0xfffffff800047812 */ /* 0x000fe400078ec0ff */
[----:B------:R-:W-:-:S03]  /*00a0*/  SHF.R.S32.HI R0, RZ, 0x3, R0 ;  /* 0x00000003ff007819 */ /* 0x000fc60000011400 */
[----:B------:R-:W-:-:S04]  /*00b0*/  IMAD.IADD R9, R7, 0x1, -R4 ;  /* 0x0000000107097824 */ /* 0x000fc800078e0a04 */
[----:B------:R-:W-:Y:S01]  /*00c0*/  IMAD R5, R0, 0x4, R9 ;  /* 0x0000000400057824 */ /* 0x000fe200078e0209 */
[----:B------:R-:W-:Y:S01]  /*00d0*/  ISETP.GE.AND P1, PT, R9, 0x4, PT ;  /* 0x000000040900780c */ /* 0x000fe20003f26270 */
[----:B------:R-:W-:Y:S02]  /*00e0*/  IMAD.MOV.U32 R0, RZ, RZ, RZ ;  /* 0x000000ffff007224 */ /* 0x000fe400078e00ff */
[----:B--2---:R-:W-:Y:S01]  /*00f0*/  IMAD.WIDE R2, R5, 0x4, R2 ;  /* 0x0000000405027825 */ /* 0x004fe200078e0202 */
[----:B------:R-:W-:Y:S01]  /*0100*/  ISETP.LT.AND P0, PT, R7, 0x20, !P1 ;  /* 0x000000200700780c */ /* 0x000fe20004f01270 */
[----:B------:R-:W1:-:S12]  /*0110*/  LDC.64 R4, c[0x0][0x218] ;  /* 0x00008600ff047b82 */ /* 0x000e580000000a00 */
[----:B------:R-:W2:Y:S01]  /*0120*/  @P0 LDG.E.EL R0, desc[UR4][R2.64] ;  /* 0x0000000402000981 */ /* 0x000ea2000c2e1900 */
[----:B------:R-:W-:Y:S02]  /*0130*/  ISETP.GE.AND P2, PT, R7, 0x20, PT ;  /* 0x000000200700780c */ /* 0x000fe40003f46270 */
[----:B------:R-:W-:Y:S01]  /*0140*/  @P1 ISETP.EQ.AND P3, PT, R9, 0x4, PT ;  /* 0x000000040900180c */ /* 0x000fe20003f62270 */
[----:B-1----:R-:W-:Y:S01]  /*0150*/  IMAD.WIDE R4, R7, 0x4, R4 ;  /* 0x0000000407047825 */ /* 0x002fe200078e0204 */
[----:B--2---:R-:W-:Y:S02]  /*0160*/  SEL R9, R0, RZ, P0 ;  /* 0x000000ff00097207 */ /* 0x004fe40000000000 */
[----:B------:R-:W-:-:S07]  /*0170*/  @P1 SEL R9, RZ, 0x3f800000, !P3 ;  /* 0x3f800000ff091807 */ /* 0x000fce0005800000 */
[----:B------:R-:W-:Y:S05]  /*0180*/  @P2 EXIT ;  /* 0x000000000000294d */ /* 0x000fea0003800000 */
[----:B------:R-:W-:Y:S01]  /*0190*/  STG.E desc[UR4][R4.64], R9 ;  /* 0x0000000904007986 */ /* 0x000fe2000c101904 */
[----:B------:R-:W-:Y:S05]  /*01a0*/  EXIT ;  /* 0x000000000000794d */ /* 0x000fea0003800000 */
.L_x_0:
[----:B------:R-:W-:-:S00]  /*01b0*/  BRA `(.L_x_0) ;  /* 0xfffffffc00fc7947 */ /* 0x000fc0000383ffff */
[----:B------:R-:W-:-:S00]  /*01c0*/  NOP ;  /* 0x0000000000007918 */ /* 0x000fc00000000000 */
        /* <DEDUP_REMOVED lines=11> */
.L_x_1:


//--------------------- .nv.constant0.triton_poi_fused_cat_4 --------------------------
	.section	.nv.constant0.triton_poi_fused_cat_4,"a",@progbits
	.sectionflags	@""
	.align	4
.nv.constant0.triton_poi_fused_cat_4:
	.zero		548
